//
// Generated by NVIDIA NVVM Compiler
//
// Compiler Build ID: CL-36424714
// Cuda compilation tools, release 13.0, V13.0.88
// Based on NVVM 20.0.0
//

.version 9.0
.target sm_100
.address_size 64

	// .globl	_Z21coalesced_copy_kernelPKfPfi

.visible .entry _Z21coalesced_copy_kernelPKfPfi(
	.param .u64 .ptr .align 1 _Z21coalesced_copy_kernelPKfPfi_param_0,
	.param .u64 .ptr .align 1 _Z21coalesced_copy_kernelPKfPfi_param_1,
	.param .u32 _Z21coalesced_copy_kernelPKfPfi_param_2
)
{
	.reg .pred 	%p<2>;
	.reg .b32 	%r<6>;
	.reg .b32 	%f<2>;
	.reg .b64 	%rd<8>;

	ld.param.u64 	%rd1, [_Z21coalesced_copy_kernelPKfPfi_param_0];
	ld.param.u64 	%rd2, [_Z21coalesced_copy_kernelPKfPfi_param_1];
	ld.param.u32 	%r2, [_Z21coalesced_copy_kernelPKfPfi_param_2];
	mov.u32 	%r3, %ctaid.x;
	mov.u32 	%r4, %ntid.x;
	mov.u32 	%r5, %tid.x;
	mad.lo.s32 	%r1, %r3, %r4, %r5;
	setp.ge.s32 	%p1, %r1, %r2;
	@%p1 bra 	$L__BB0_2;
	cvta.to.global.u64 	%rd3, %rd1;
	cvta.to.global.u64 	%rd4, %rd2;
	mul.wide.s32 	%rd5, %r1, 4;
	add.s64 	%rd6, %rd3, %rd5;
	ld.global.nc.f32 	%f1, [%rd6];
	add.s64 	%rd7, %rd4, %rd5;
	st.global.f32 	[%rd7], %f1;
$L__BB0_2:
	ret;

}
	// .globl	_Z23uncoalesced_copy_kernelPKfPfi
.visible .entry _Z23uncoalesced_copy_kernelPKfPfi(
	.param .u64 .ptr .align 1 _Z23uncoalesced_copy_kernelPKfPfi_param_0,
	.param .u64 .ptr .align 1 _Z23uncoalesced_copy_kernelPKfPfi_param_1,
	.param .u32 _Z23uncoalesced_copy_kernelPKfPfi_param_2
)
{
	.reg .pred 	%p<3>;
	.reg .b32 	%r<17>;
	.reg .b32 	%f<2>;
	.reg .b64 	%rd<13>;

	ld.param.u64 	%rd2, [_Z23uncoalesced_copy_kernelPKfPfi_param_0];
	ld.param.u64 	%rd3, [_Z23uncoalesced_copy_kernelPKfPfi_param_1];
	ld.param.u32 	%r2, [_Z23uncoalesced_copy_kernelPKfPfi_param_2];
	mov.u32 	%r3, %ctaid.x;
	mov.u32 	%r4, %ntid.x;
	mov.u32 	%r5, %tid.x;
	mad.lo.s32 	%r1, %r3, %r4, %r5;
	setp.ge.s32 	%p1, %r1, %r2;
	@%p1 bra 	$L__BB1_3;
	add.s32 	%r6, %r2, 31;
	shr.s32 	%r7, %r6, 31;
	shr.u32 	%r8, %r7, 27;
	add.s32 	%r9, %r6, %r8;
	shr.s32 	%r10, %r9, 5;
	shr.s32 	%r11, %r1, 31;
	shr.u32 	%r12, %r11, 27;
	add.s32 	%r13, %r1, %r12;
	shr.s32 	%r14, %r13, 5;
	and.b32  	%r15, %r13, -32;
	sub.s32 	%r16, %r1, %r15;
	mul.wide.s32 	%rd4, %r10, %r16;
	cvt.s64.s32 	%rd5, %r14;
	add.s64 	%rd1, %rd4, %rd5;
	cvt.s64.s32 	%rd6, %r2;
	setp.ge.s64 	%p2, %rd1, %rd6;
	@%p2 bra 	$L__BB1_3;
	cvta.to.global.u64 	%rd7, %rd2;
	shl.b64 	%rd8, %rd1, 2;
	add.s64 	%rd9, %rd7, %rd8;
	ld.global.nc.f32 	%f1, [%rd9];
	cvta.to.global.u64 	%rd10, %rd3;
	mul.wide.s32 	%rd11, %r1, 4;
	add.s64 	%rd12, %rd10, %rd11;
	st.global.f32 	[%rd12], %f1;
$L__BB1_3:
	ret;

}


// ===== COMPILED SASS (sm_100) =====

	.target	sm_100

	.elftype	@"ET_EXEC"


//--------------------- .note.nv.tkinfo           --------------------------
	.section	.note.nv.tkinfo,"",@"SHT_NOTE"
	.sectionflags	@"SHF_NOTE_NV_TKINFO"
	.tkinfo
        /*0018*/ 	.word	0x00000002
        /*0030*/ 	.string	""
        /*0030*/ 	.string	"ptxas"
        /*0030*/ 	.string	"Cuda compilation tools, release 13.0, V13.0.88"
        /*0030*/ 	.string	"Build cuda_13.0.r13.0/compiler.36424714_0"
        /*0030*/ 	.string	"-arch sm_100 -m 64 "



//--------------------- .note.nv.cuinfo           --------------------------
	.section	.note.nv.cuinfo,"",@"SHT_NOTE"
	.sectionflags	@"SHF_NOTE_NV_CUINFO"
        /*0018*/ 	.short	0x0002
        /*001a*/ 	.short	0x0064
        /*001c*/ 	.short	0x0082
	.zero		2


//--------------------- .nv.info                  --------------------------
	.section	.nv.info,"",@"SHT_CUDA_INFO"
	.align	4


	//----- nvinfo : EIATTR_REGCOUNT
	.align		4
        /*0000*/ 	.byte	0x04, 0x2f
        /*0002*/ 	.short	(.L_1 - .L_0)
	.align		4
.L_0:
        /*0004*/ 	.word	index@(_Z21coalesced_copy_kernelPKfPfi)
        /*0008*/ 	.word	0x0000000a


	//----- nvinfo : EIATTR_FRAME_SIZE
	.align		4
.L_1:
        /*000c*/ 	.byte	0x04, 0x11
        /*000e*/ 	.short	(.L_3 - .L_2)
	.align		4
.L_2:
        /*0010*/ 	.word	index@(_Z21coalesced_copy_kernelPKfPfi)
        /*0014*/ 	.word	0x00000000


	//----- nvinfo : EIATTR_REGCOUNT
	.align		4
.L_3:
        /*0018*/ 	.byte	0x04, 0x2f
        /*001a*/ 	.short	(.L_5 - .L_4)
	.align		4
.L_4:
        /*001c*/ 	.word	index@(_Z23uncoalesced_copy_kernelPKfPfi)
        /*0020*/ 	.word	0x0000000a


	//----- nvinfo : EIATTR_FRAME_SIZE
	.align		4
.L_5:
        /*0024*/ 	.byte	0x04, 0x11
        /*0026*/ 	.short	(.L_7 - .L_6)
	.align		4
.L_6:
        /*0028*/ 	.word	index@(_Z23uncoalesced_copy_kernelPKfPfi)
        /*002c*/ 	.word	0x00000000


	//----- nvinfo : EIATTR_MIN_STACK_SIZE
	.align		4
.L_7:
        /*0030*/ 	.byte	0x04, 0x12
        /*0032*/ 	.short	(.L_9 - .L_8)
	.align		4
.L_8:
        /*0034*/ 	.word	index@(_Z23uncoalesced_copy_kernelPKfPfi)
        /*0038*/ 	.word	0x00000000


	//----- nvinfo : EIATTR_MIN_STACK_SIZE
	.align		4
.L_9:
        /*003c*/ 	.byte	0x04, 0x12
        /*003e*/ 	.short	(.L_11 - .L_10)
	.align		4
.L_10:
        /*0040*/ 	.word	index@(_Z21coalesced_copy_kernelPKfPfi)
        /*0044*/ 	.word	0x00000000
.L_11:


//--------------------- .nv.compat                --------------------------
	.section	.nv.compat,"",@"SHT_CUDA_COMPAT_INFO"
	.align	4
        /*0000*/ 	.byte	0x02, 0x09, 0x00, 0x00, 0x02, 0x02, 0x01, 0x00, 0x02, 0x05, 0x05, 0x00, 0x03, 0x07, 0x01, 0x01
        /*0010*/ 	.byte	0x02, 0x03, 0x00, 0x00, 0x02, 0x06, 0x01, 0x00, 0x04, 0x0b, 0x08, 0x00, 0x09, 0x00, 0x00, 0x00
        /*0020*/ 	.byte	0x00, 0x00, 0x00, 0x00


//--------------------- .nv.info._Z23uncoalesced_copy_kernelPKfPfi --------------------------
	.section	.nv.info._Z23uncoalesced_copy_kernelPKfPfi,"",@"SHT_CUDA_INFO"
	.sectionflags	@""
	.align	4


	//----- nvinfo : EIATTR_CUDA_API_VERSION
	.align		4
        /*0000*/ 	.byte	0x04, 0x37
        /*0002*/ 	.short	(.L_13 - .L_12)
.L_12:
        /*0004*/ 	.word	0x00000082


	//----- nvinfo : EIATTR_KPARAM_INFO
	.align		4
.L_13:
        /*0008*/ 	.byte	0x04, 0x17
        /*000a*/ 	.short	(.L_15 - .L_14)
.L_14:
        /*000c*/ 	.word	0x00000000
        /*0010*/ 	.short	0x0002
        /*0012*/ 	.short	0x0010
        /*0014*/ 	.byte	0x00, 0xf0, 0x11, 0x00


	//----- nvinfo : EIATTR_KPARAM_INFO
	.align		4
.L_15:
        /*0018*/ 	.byte	0x04, 0x17
        /*001a*/ 	.short	(.L_17 - .L_16)
.L_16:
        /*001c*/ 	.word	0x00000000
        /*0020*/ 	.short	0x0001
        /*0022*/ 	.short	0x0008
        /*0024*/ 	.byte	0x00, 0xf5, 0x21, 0x00


	//----- nvinfo : EIATTR_KPARAM_INFO
	.align		4
.L_17:
        /*0028*/ 	.byte	0x04, 0x17
        /*002a*/ 	.short	(.L_19 - .L_18)
.L_18:
        /*002c*/ 	.word	0x00000000
        /*0030*/ 	.short	0x0000
        /*0032*/ 	.short	0x0000
        /*0034*/ 	.byte	0x00, 0xf5, 0x21, 0x00


	//----- nvinfo : EIATTR_SPARSE_MMA_MASK
	.align		4
.L_19:
        /*0038*/ 	.byte	0x03, 0x50
        /*003a*/ 	.short	0x0000


	//----- nvinfo : EIATTR_MAXREG_COUNT
	.align		4
        /*003c*/ 	.byte	0x03, 0x1b
        /*003e*/ 	.short	0x00ff


	//----- nvinfo : EIATTR_MERCURY_ISA_VERSION
	.align		4
        /*0040*/ 	.byte	0x03, 0x5f
        /*0042*/ 	.short	0x0101


	//----- nvinfo : EIATTR_VRC_CTA_INIT_COUNT
	.align		4
        /*0044*/ 	.byte	0x02, 0x4a
	.zero		1
	.zero		1


	//----- nvinfo : EIATTR_EXIT_INSTR_OFFSETS
	.align		4
        /*0048*/ 	.byte	0x04, 0x1c
        /*004a*/ 	.short	(.L_21 - .L_20)


	//   ....[0]....
.L_20:
        /*004c*/ 	.word	0x00000070


	//   ....[1]....
        /*0050*/ 	.word	0x00000160


	//   ....[2]....
        /*0054*/ 	.word	0x000001f0


	//----- nvinfo : EIATTR_CBANK_PARAM_SIZE
	.align		4
.L_21:
        /*0058*/ 	.byte	0x03, 0x19
        /*005a*/ 	.short	0x0014


	//----- nvinfo : EIATTR_PARAM_CBANK
	.align		4
        /*005c*/ 	.byte	0x04, 0x0a
        /*005e*/ 	.short	(.L_23 - .L_22)
	.align		4
.L_22:
        /*0060*/ 	.word	index@(.nv.constant0._Z23uncoalesced_copy_kernelPKfPfi)
        /*0064*/ 	.short	0x0380
        /*0066*/ 	.short	0x0014


	//----- nvinfo : EIATTR_SW_WAR
	.align		4
.L_23:
        /*0068*/ 	.byte	0x04, 0x36
        /*006a*/ 	.short	(.L_25 - .L_24)
.L_24:
        /*006c*/ 	.word	0x00000008
.L_25:


//--------------------- .nv.info._Z21coalesced_copy_kernelPKfPfi --------------------------
	.section	.nv.info._Z21coalesced_copy_kernelPKfPfi,"",@"SHT_CUDA_INFO"
	.sectionflags	@""
	.align	4


	//----- nvinfo : EIATTR_CUDA_API_VERSION
	.align		4
        /*0000*/ 	.byte	0x04, 0x37
        /*0002*/ 	.short	(.L_27 - .L_26)
.L_26:
        /*0004*/ 	.word	0x00000082


	//----- nvinfo : EIATTR_KPARAM_INFO
	.align		4
.L_27:
        /*0008*/ 	.byte	0x04, 0x17
        /*000a*/ 	.short	(.L_29 - .L_28)
.L_28:
        /*000c*/ 	.word	0x00000000
        /*0010*/ 	.short	0x0002
        /*0012*/ 	.short	0x0010
        /*0014*/ 	.byte	0x00, 0xf0, 0x11, 0x00


	//----- nvinfo : EIATTR_KPARAM_INFO
	.align		4
.L_29:
        /*0018*/ 	.byte	0x04, 0x17
        /*001a*/ 	.short	(.L_31 - .L_30)
.L_30:
        /*001c*/ 	.word	0x00000000
        /*0020*/ 	.short	0x0001
        /*0022*/ 	.short	0x0008
        /*0024*/ 	.byte	0x00, 0xf5, 0x21, 0x00


	//----- nvinfo : EIATTR_KPARAM_INFO
	.align		4
.L_31:
        /*0028*/ 	.byte	0x04, 0x17
        /*002a*/ 	.short	(.L_33 - .L_32)
.L_32:
        /*002c*/ 	.word	0x00000000
        /*0030*/ 	.short	0x0000
        /*0032*/ 	.short	0x0000
        /*0034*/ 	.byte	0x00, 0xf5, 0x21, 0x00


	//----- nvinfo : EIATTR_SPARSE_MMA_MASK
	.align		4
.L_33:
        /*0038*/ 	.byte	0x03, 0x50
        /*003a*/ 	.short	0x0000


	//----- nvinfo : EIATTR_MAXREG_COUNT
	.align		4
        /*003c*/ 	.byte	0x03, 0x1b
        /*003e*/ 	.short	0x00ff


	//----- nvinfo : EIATTR_MERCURY_ISA_VERSION
	.align		4
        /*0040*/ 	.byte	0x03, 0x5f
        /*0042*/ 	.short	0x0101


	//----- nvinfo : EIATTR_VRC_CTA_INIT_COUNT
	.align		4
        /*0044*/ 	.byte	0x02, 0x4a
	.zero		1
	.zero		1


	//----- nvinfo : EIATTR_EXIT_INSTR_OFFSETS
	.align		4
        /*0048*/ 	.byte	0x04, 0x1c
        /*004a*/ 	.short	(.L_35 - .L_34)


	//   ....[0]....
.L_34:
        /*004c*/ 	.word	0x00000070


	//   ....[1]....
        /*0050*/ 	.word	0x000000f0


	//----- nvinfo : EIATTR_CBANK_PARAM_SIZE
	.align		4
.L_35:
        /*0054*/ 	.byte	0x03, 0x19
        /*0056*/ 	.short	0x0014


	//----- nvinfo : EIATTR_PARAM_CBANK
	.align		4
        /*0058*/ 	.byte	0x04, 0x0a
        /*005a*/ 	.short	(.L_37 - .L_36)
	.align		4
.L_36:
        /*005c*/ 	.word	index@(.nv.constant0._Z21coalesced_copy_kernelPKfPfi)
        /*0060*/ 	.short	0x0380
        /*0062*/ 	.short	0x0014


	//----- nvinfo : EIATTR_SW_WAR
	.align		4
.L_37:
        /*0064*/ 	.byte	0x04, 0x36
        /*0066*/ 	.short	(.L_39 - .L_38)
.L_38:
        /*0068*/ 	.word	0x00000008
.L_39:


//--------------------- .nv.callgraph             --------------------------
	.section	.nv.callgraph,"",@"SHT_CUDA_CALLGRAPH"
	.align	4
	.sectionentsize	8
	.align		4
        /*0000*/ 	.word	0x00000000
	.align		4
        /*0004*/ 	.word	0xffffffff
	.align		4
        /*0008*/ 	.word	0x00000000
	.align		4
        /*000c*/ 	.word	0xfffffffe
	.align		4
        /*0010*/ 	.word	0x00000000
	.align		4
        /*0014*/ 	.word	0xfffffffd
	.align		4
        /*0018*/ 	.word	0x00000000
	.align		4
        /*001c*/ 	.word	0xfffffffc


//--------------------- .text._Z23uncoalesced_copy_kernelPKfPfi --------------------------
	.section	.text._Z23uncoalesced_copy_kernelPKfPfi,"ax",@progbits
	.align	128
        .global         _Z23uncoalesced_copy_kernelPKfPfi
        .type           _Z23uncoalesced_copy_kernelPKfPfi,@function
        .size           _Z23uncoalesced_copy_kernelPKfPfi,(.L_x_2 - _Z23uncoalesced_copy_kernelPKfPfi)
        .other          _Z23uncoalesced_copy_kernelPKfPfi,@"STO_CUDA_ENTRY STV_DEFAULT"
_Z23uncoalesced_copy_kernelPKfPfi:
.text._Z23uncoalesced_copy_kernelPKfPfi:
[----:B------:R-:W-:Y:S01]  /*0000*/  LDC R1, c[0x0][0x37c] ;  /* 0x0000df00ff017b82 */ /* 0x000fe20000000800 */
[----:B------:R-:W0:Y:S07]  /*0010*/  S2R R0, SR_TID.X ;  /* 0x0000000000007919 */ /* 0x000e2e0000002100 */
[----:B------:R-:W0:Y:S01]  /*0020*/  S2UR UR4, SR_CTAID.X ;  /* 0x00000000000479c3 */ /* 0x000e220000002500 */
[----:B------:R-:W1:Y:S07]  /*0030*/  LDCU UR6, c[0x0][0x390] ;  /* 0x00007200ff0677ac */ /* 0x000e6e0008000800 */
[----:B------:R-:W0:Y:S02]  /*0040*/  LDC R7, c[0x0][0x360] ;  /* 0x0000d800ff077b82 */ /* 0x000e240000000800 */
[----:B0-----:R-:W-:-:S05]  /*0050*/  IMAD R7, R7, UR4, R0 ;  /* 0x0000000407077c24 */ /* 0x001fca000f8e0200 */
[----:B-1----:R-:W-:-:S13]  /*0060*/  ISETP.GE.AND P0, PT, R7, UR6, PT ;  /* 0x0000000607007c0c */ /* 0x002fda000bf06270 */
[----:B------:R-:W-:Y:S05]  /*0070*/  @P0 EXIT ;  /* 0x000000000000094d */ /* 0x000fea0003800000 */
[----:B------:R-:W-:Y:S01]  /*0080*/  UIADD3 UR4, UPT, UPT, UR6, 0x1f, URZ ;  /* 0x0000001f06047890 */ /* 0x000fe2000fffe0ff */
[----:B------:R-:W-:-:S03]  /*0090*/  SHF.R.S32.HI R0, RZ, 0x1f, R7 ;  /* 0x0000001fff007819 */ /* 0x000fc60000011407 */
[----:B------:R-:W-:Y:S01]  /*00a0*/  USHF.R.S32.HI UR5, URZ, 0x1f, UR4 ;  /* 0x0000001fff057899 */ /* 0x000fe20008011404 */
[----:B------:R-:W-:-:S03]  /*00b0*/  LEA.HI R0, R0, R7, RZ, 0x5 ;  /* 0x0000000700007211 */ /* 0x000fc600078f28ff */
[----:B------:R-:W-:Y:S01]  /*00c0*/  ULEA.HI UR5, UR5, UR4, URZ, 0x5 ;  /* 0x0000000405057291 */ /* 0x000fe2000f8f28ff */
[----:B------:R-:W-:Y:S01]  /*00d0*/  SHF.R.S32.HI R2, RZ, 0x5, R0 ;  /* 0x00000005ff027819 */ /* 0x000fe20000011400 */
[----:B------:R-:W-:Y:S01]  /*00e0*/  USHF.R.S32.HI UR4, URZ, 0x1f, UR6 ;  /* 0x0000001fff047899 */ /* 0x000fe20008011406 */
[----:B------:R-:W-:Y:S01]  /*00f0*/  LOP3.LUT R0, R0, 0xffffffe0, RZ, 0xc0, !PT ;  /* 0xffffffe000007812 */ /* 0x000fe200078ec0ff */
[----:B------:R-:W-:Y:S01]  /*0100*/  USHF.R.S32.HI UR5, URZ, 0x5, UR5 ;  /* 0x00000005ff057899 */ /* 0x000fe20008011405 */
[----:B------:R-:W-:-:S03]  /*0110*/  SHF.R.S32.HI R3, RZ, 0x1f, R2 ;  /* 0x0000001fff037819 */ /* 0x000fc60000011402 */
[----:B------:R-:W-:-:S04]  /*0120*/  IMAD.IADD R5, R7, 0x1, -R0 ;  /* 0x0000000107057824 */ /* 0x000fc800078e0a00 */
[----:B------:R-:W-:-:S03]  /*0130*/  IMAD.WIDE R2, R5, UR5, R2 ;  /* 0x0000000505027c25 */ /* 0x000fc6000f8e0202 */
[----:B------:R-:W-:-:S04]  /*0140*/  ISETP.GE.U32.AND P0, PT, R2, UR6, PT ;  /* 0x0000000602007c0c */ /* 0x000fc8000bf06070 */
[----:B------:R-:W-:-:S13]  /*0150*/  ISETP.GE.AND.EX P0, PT, R3, UR4, PT, P0 ;  /* 0x0000000403007c0c */ /* 0x000fda000bf06300 */
[----:B------:R-:W-:Y:S05]  /*0160*/  @P0 EXIT ;  /* 0x000000000000094d */ /* 0x000fea0003800000 */
[----:B------:R-:W0:Y:S01]  /*0170*/  LDCU.64 UR6, c[0x0][0x380] ;  /* 0x00007000ff0677ac */ /* 0x000e220008000a00 */
[----:B------:R-:W1:Y:S01]  /*0180*/  LDCU.64 UR4, c[0x0][0x358] ;  /* 0x00006b00ff0477ac */ /* 0x000e620008000a00 */
[----:B0-----:R-:W-:-:S04]  /*0190*/  LEA R4, P0, R2, UR6, 0x2 ;  /* 0x0000000602047c11 */ /* 0x001fc8000f8010ff */
[----:B------:R-:W-:Y:S02]  /*01a0*/  LEA.HI.X R5, R2, UR7, R3, 0x2, P0 ;  /* 0x0000000702057c11 */ /* 0x000fe400080f1403 */
[----:B------:R-:W0:Y:S04]  /*01b0*/  LDC.64 R2, c[0x0][0x388] ;  /* 0x0000e200ff027b82 */ /* 0x000e280000000a00 */
[----:B-1----:R-:W2:Y:S01]  /*01c0*/  LDG.E.CONSTANT R5, desc[UR4][R4.64] ;  /* 0x0000000404057981 */ /* 0x002ea2000c1e9900 */
[----:B0-----:R-:W-:-:S05]  /*01d0*/  IMAD.WIDE R2, R7, 0x4, R2 ;  /* 0x0000000407027825 */ /* 0x001fca00078e0202 */
[----:B--2---:R-:W-:Y:S01]  /*01e0*/  STG.E desc[UR4][R2.64], R5 ;  /* 0x0000000502007986 */ /* 0x004fe2000c101904 */
[----:B------:R-:W-:Y:S05]  /*01f0*/  EXIT ;  /* 0x000000000000794d */ /* 0x000fea0003800000 */
.L_x_0:
[----:B------:R-:W-:-:S00]  /*0200*/  BRA `(.L_x_0) ;  /* 0xfffffffc00fc7947 */ /* 0x000fc0000383ffff */
[----:B------:R-:W-:-:S00]  /*0210*/  NOP ;  /* 0x0000000000007918 */ /* 0x000fc00000000000 */
        /* <DEDUP_REMOVED lines=14> */
.L_x_2:


//--------------------- .text._Z21coalesced_copy_kernelPKfPfi --------------------------
	.section	.text._Z21coalesced_copy_kernelPKfPfi,"ax",@progbits
	.align	128
        .global         _Z21coalesced_copy_kernelPKfPfi
        .type           _Z21coalesced_copy_kernelPKfPfi,@function
        .size           _Z21coalesced_copy_kernelPKfPfi,(.L_x_3 - _Z21coalesced_copy_kernelPKfPfi)
        .other          _Z21coalesced_copy_kernelPKfPfi,@"STO_CUDA_ENTRY STV_DEFAULT"
_Z21coalesced_copy_kernelPKfPfi:
.text._Z21coalesced_copy_kernelPKfPfi:
        /* <DEDUP_REMOVED lines=8> */
[----:B------:R-:W0:Y:S01]  /*0080*/  LDC.64 R2, c[0x0][0x380] ;  /* 0x0000e000ff027b82 */ /* 0x000e220000000a00 */
[----:B------:R-:W1:Y:S07]  /*0090*/  LDCU.64 UR4, c[0x0][0x358] ;  /* 0x00006b00ff0477ac */ /* 0x000e6e0008000a00 */
[----:B------:R-:W2:Y:S01]  /*00a0*/  LDC.64 R4, c[0x0][0x388] ;  /* 0x0000e200ff047b82 */ /* 0x000ea20000000a00 */
[----:B0-----:R-:W-:-:S06]  /*00b0*/  IMAD.WIDE R2, R7, 0x4, R2 ;  /* 0x0000000407027825 */ /* 0x001fcc00078e0202 */
[----:B-1----:R-:W3:Y:S01]  /*00c0*/  LDG.E.CONSTANT R3, desc[UR4][R2.64] ;  /* 0x0000000402037981 */ /* 0x002ee2000c1e9900 */
[----:B--2---:R-:W-:-:S05]  /*00d0*/  IMAD.WIDE R4, R7, 0x4, R4 ;  /* 0x0000000407047825 */ /* 0x004fca00078e0204 */
[----:B---3--:R-:W-:Y:S01]  /*00e0*/  STG.E desc[UR4][R4.64], R3 ;  /* 0x0000000304007986 */ /* 0x008fe2000c101904 */
[----:B------:R-:W-:Y:S05]  /*00f0*/  EXIT ;  /* 0x000000000000794d */ /* 0x000fea0003800000 */
.L_x_1:
        /* <DEDUP_REMOVED lines=16> */
.L_x_3:


//--------------------- .nv.shared.reserved.0     --------------------------
	.section	.nv.shared.reserved.0,"aw",@nobits
	.weak		__nv_reservedSMEM_offset_0_alias
	.size		__nv_reservedSMEM_offset_0_alias, 0, 64
	.other		__nv_reservedSMEM_offset_0_alias,@"STO_CUDA_RESERVED_SHARED STV_DEFAULT"
__nv_reservedSMEM_offset_0_alias:
	.zero		0
	.zero		64


//--------------------- .nv.constant0._Z23uncoalesced_copy_kernelPKfPfi --------------------------
	.section	.nv.constant0._Z23uncoalesced_copy_kernelPKfPfi,"a",@progbits
	.sectionflags	@""
	.align	4
.nv.constant0._Z23uncoalesced_copy_kernelPKfPfi:
	.zero		916


//--------------------- .nv.constant0._Z21coalesced_copy_kernelPKfPfi --------------------------
	.section	.nv.constant0._Z21coalesced_copy_kernelPKfPfi,"a",@progbits
	.sectionflags	@""
	.align	4
.nv.constant0._Z21coalesced_copy_kernelPKfPfi:
	.zero		916


//--------------------- SYMBOLS --------------------------

	.type		.nv.reservedSmem.offset0,@object
	.size		.nv.reservedSmem.offset0,0x4
